	.headerflags	@"EF_CUDA_TEXMODE_UNIFIED EF_CUDA_64BIT_ADDRESS EF_CUDA_ACCELERATORS EF_CUDA_SM90 EF_CUDA_VIRTUAL_SM(EF_CUDA_SM90)"
	.elftype	@"ET_EXEC"


//--------------------- .nv.info                  --------------------------
	.section	.nv.info,"",@"SHT_CUDA_INFO"
	.align	4


	//----- nvinfo : EIATTR_REGCOUNT
	.align		4
        /*0000*/ 	.byte	0x04, 0x2f
        /*0002*/ 	.short	(.L_1 - .L_0)
	.align		4
.L_0:
        /*0004*/ 	.word	index@(triton_mm)
        /*0008*/ 	.word	0x00000028


	//----- nvinfo : EIATTR_MIN_STACK_SIZE
	.align		4
.L_1:
        /*000c*/ 	.byte	0x04, 0x12
        /*000e*/ 	.short	(.L_3 - .L_2)
	.align		4
.L_2:
        /*0010*/ 	.word	index@(triton_mm)
        /*0014*/ 	.word	0x00000000


	//----- nvinfo : EIATTR_FRAME_SIZE
	.align		4
.L_3:
        /*0018*/ 	.byte	0x04, 0x11
        /*001a*/ 	.short	(.L_5 - .L_4)
	.align		4
.L_4:
        /*001c*/ 	.word	index@(triton_mm)
        /*0020*/ 	.word	0x00000000


	//----- nvinfo : EIATTR_MIN_STACK_SIZE
	.align		4
.L_5:
        /*0024*/ 	.byte	0x04, 0x12
        /*0026*/ 	.short	(.L_7 - .L_6)
	.align		4
.L_6:
        /*0028*/ 	.word	index@(triton_mm)
        /*002c*/ 	.word	0x00000000
.L_7:


//--------------------- .nv.info.triton_mm        --------------------------
	.section	.nv.info.triton_mm,"",@"SHT_CUDA_INFO"
	.sectionflags	@""
	.align	4


	//----- nvinfo : EIATTR_CUDA_API_VERSION
	.align		4
        /*0000*/ 	.byte	0x04, 0x37
        /*0002*/ 	.short	(.L_9 - .L_8)
.L_8:
        /*0004*/ 	.word	0x0000007c


	//----- nvinfo : EIATTR_KPARAM_INFO
	.align		4
.L_9:
        /*0008*/ 	.byte	0x04, 0x17
        /*000a*/ 	.short	(.L_11 - .L_10)
.L_10:
        /*000c*/ 	.word	0x00000000
        /*0010*/ 	.short	0x0002
        /*0012*/ 	.short	0x0010
        /*0014*/ 	.byte	0x00, 0xf0, 0x21, 0x00


	//----- nvinfo : EIATTR_KPARAM_INFO
	.align		4
.L_11:
        /*0018*/ 	.byte	0x04, 0x17
        /*001a*/ 	.short	(.L_13 - .L_12)
.L_12:
        /*001c*/ 	.word	0x00000000
        /*0020*/ 	.short	0x0001
        /*0022*/ 	.short	0x0008
        /*0024*/ 	.byte	0x00, 0xf0, 0x21, 0x00


	//----- nvinfo : EIATTR_KPARAM_INFO
	.align		4
.L_13:
        /*0028*/ 	.byte	0x04, 0x17
        /*002a*/ 	.short	(.L_15 - .L_14)
.L_14:
        /*002c*/ 	.word	0x00000000
        /*0030*/ 	.short	0x0000
        /*0032*/ 	.short	0x0000
        /*0034*/ 	.byte	0x00, 0xf0, 0x21, 0x00


	//----- nvinfo : EIATTR_SPARSE_MMA_MASK
	.align		4
.L_15:
        /*0038*/ 	.byte	0x03, 0x50
        /*003a*/ 	.short	0x0000


	//----- nvinfo : EIATTR_MAXREG_COUNT
	.align		4
        /*003c*/ 	.byte	0x03, 0x1b
        /*003e*/ 	.short	0x00ff


	//----- nvinfo : EIATTR_EXIT_INSTR_OFFSETS
	.align		4
        /*0040*/ 	.byte	0x04, 0x1c
        /*0042*/ 	.short	(.L_17 - .L_16)


	//   ....[0]....
.L_16:
        /*0044*/ 	.word	0x00001950


	//   ....[1]....
        /*0048*/ 	.word	0x000019b0


	//----- nvinfo : EIATTR_MAX_THREADS
	.align		4
.L_17:
        /*004c*/ 	.byte	0x04, 0x05
        /*004e*/ 	.short	(.L_19 - .L_18)
.L_18:
        /*0050*/ 	.word	0x00000100
        /*0054*/ 	.word	0x00000001
        /*0058*/ 	.word	0x00000001


	//----- nvinfo : EIATTR_CBANK_PARAM_SIZE
	.align		4
.L_19:
        /*005c*/ 	.byte	0x03, 0x19
        /*005e*/ 	.short	0x0018


	//----- nvinfo : EIATTR_PARAM_CBANK
	.align		4
        /*0060*/ 	.byte	0x04, 0x0a
        /*0062*/ 	.short	(.L_21 - .L_20)
	.align		4
.L_20:
        /*0064*/ 	.word	index@(.nv.constant0.triton_mm)
        /*0068*/ 	.short	0x0210
        /*006a*/ 	.short	0x0018


	//----- nvinfo : EIATTR_SW_WAR
	.align		4
.L_21:
        /*006c*/ 	.byte	0x04, 0x36
        /*006e*/ 	.short	(.L_23 - .L_22)
.L_22:
        /*0070*/ 	.word	0x00000008
.L_23:


//--------------------- .nv.callgraph             --------------------------
	.section	.nv.callgraph,"",@"SHT_CUDA_CALLGRAPH"
	.align	4
	.sectionentsize	8
	.align		4
        /*0000*/ 	.word	0x00000000
	.align		4
        /*0004*/ 	.word	0xffffffff
	.align		4
        /*0008*/ 	.word	0x00000000
	.align		4
        /*000c*/ 	.word	0xfffffffe
	.align		4
        /*0010*/ 	.word	0x00000000
	.align		4
        /*0014*/ 	.word	0xfffffffd
	.align		4
        /*0018*/ 	.word	0x00000000
	.align		4
        /*001c*/ 	.word	0xfffffffc


//--------------------- .text.triton_mm           --------------------------
	.section	.text.triton_mm,"ax",@progbits
	.sectionflags	@"SHF_BARRIERS=1"
	.align	128
        .global         triton_mm
        .type           triton_mm,@function
        .size           triton_mm,(.L_x_2 - triton_mm)
        .other          triton_mm,@"STO_CUDA_ENTRY STV_DEFAULT"
triton_mm:
.text.triton_mm:
[----:B------:R-:W1:Y:S02]  /*0000*/  LDC R1, c[0x0][0x28] ;  /* 0x00000a00ff017b82 */ /* 0x000e640000000800 */
[----:B------:R-:W2:Y:S01]  /*0010*/  S2R R9, SR_CTAID.X ;  /* 0x0000000000097919 */ /* 0x000ea20000002500 */
[----:B------:R-:W-:Y:S01]  /*0020*/  IMAD.MOV.U32 R5, RZ, RZ, -0x8 ;  /* 0xfffffff8ff057424 */ /* 0x000fe200078e00ff */
[----:B------:R-:W3:Y:S01]  /*0030*/  S2UR UR5, SR_CgaCtaId ;  /* 0x00000000000579c3 */ /* 0x000ee20000008800 */
[----:B------:R-:W-:Y:S01]  /*0040*/  UMOV UR4, 0x400 ;  /* 0x0000040000047882 */ /* 0x000fe20000000000 */
[----:B------:R-:W4:Y:S01]  /*0050*/  S2R R20, SR_TID.X ;  /* 0x0000000000147919 */ /* 0x000f220000002100 */
[----:B------:R-:W-:Y:S01]  /*0060*/  ULDC.64 UR8, c[0x0][0x208] ;  /* 0x0000820000087ab9 */ /* 0x000fe20000000a00 */
[----:B------:R-:W-:Y:S02]  /*0070*/  IMAD.MOV.U32 R33, RZ, RZ, 0x3 ;  /* 0x00000003ff217424 */ /* 0x000fe400078e00ff */
[----:B------:R-:W-:Y:S01]  /*0080*/  IMAD.MOV.U32 R21, RZ, RZ, -0x20 ;  /* 0xffffffe0ff157424 */ /* 0x000fe200078e00ff */
[----:B---3--:R-:W-:-:S03]  /*0090*/  UPRMT UR5, UR5, 0x654, UR4 ;  /* 0x0000065405057896 */ /* 0x008fc60008000004 */
[----:B------:R-:W-:Y:S01]  /*00a0*/  UMOV UR4, URZ ;  /* 0x0000003f00047c82 */ /* 0x000fe20008000000 */
[----:B------:R-:W-:Y:S01]  /*00b0*/  UIADD3 UR6, UR5, 0x2000, URZ ;  /* 0x0000200005067890 */ /* 0x000fe2000fffe03f */
[----:B--2---:R-:W-:Y:S01]  /*00c0*/  IMAD.HI R2, R9, 0x2aaaaaab, RZ ;  /* 0x2aaaaaab09027827 */ /* 0x004fe200078e02ff */
[----:B------:R-:W-:Y:S01]  /*00d0*/  IABS R8, R9 ;  /* 0x0000000900087213 */ /* 0x000fe20000000000 */
[----:B------:R-:W-:Y:S01]  /*00e0*/  UMOV UR7, UR5 ;  /* 0x0000000500077c82 */ /* 0x000fe20008000000 */
[----:B----4-:R-:W-:Y:S02]  /*00f0*/  SHF.R.U32.HI R17, RZ, 0x1, R20 ;  /* 0x00000001ff117819 */ /* 0x010fe40000011614 */
[----:B------:R-:W-:Y:S02]  /*0100*/  SHF.R.U32.HI R3, RZ, 0x1f, R2 ;  /* 0x0000001fff037819 */ /* 0x000fe40000011602 */
[----:B------:R-:W-:Y:S02]  /*0110*/  LOP3.LUT R32, R20, 0x1f, RZ, 0xc0, !PT ;  /* 0x0000001f14207812 */ /* 0x000fe400078ec0ff */
[----:B------:R-:W-:-:S02]  /*0120*/  LEA.HI.SX32 R2, R2, R3, 0x1a ;  /* 0x0000000302027211 */ /* 0x000fc400078fd2ff */
[--C-:B------:R-:W-:Y:S02]  /*0130*/  SHF.R.U32.HI R27, RZ, 0x3, R20.reuse ;  /* 0x00000003ff1b7819 */ /* 0x100fe40000011614 */
[--C-:B------:R-:W-:Y:S01]  /*0140*/  SHF.R.U32.HI R16, RZ, 0x4, R20.reuse ;  /* 0x00000004ff107819 */ /* 0x100fe20000011614 */
[C---:B------:R-:W-:Y:S01]  /*0150*/  IMAD R0, R2.reuse, R5, 0x80 ;  /* 0x0000008002007424 */ /* 0x040fe200078e0205 */
[----:B------:R-:W-:Y:S01]  /*0160*/  SHF.R.U32.HI R25, RZ, 0x2, R20 ;  /* 0x00000002ff197819 */ /* 0x000fe20000011614 */
[----:B------:R-:W-:Y:S01]  /*0170*/  IMAD R7, R2, -0x180, R9 ;  /* 0xfffffe8002077824 */ /* 0x000fe200078e0209 */
[----:B------:R-:W-:Y:S02]  /*0180*/  LOP3.LUT R27, R27, 0x10, RZ, 0xc0, !PT ;  /* 0x000000101b1b7812 */ /* 0x000fe400078ec0ff */
[----:B------:R-:W-:Y:S02]  /*0190*/  VIMNMX R0, R0, 0x8, PT ;  /* 0x0000000800007848 */ /* 0x000fe40003fe0100 */
[----:B------:R-:W-:-:S02]  /*01a0*/  IABS R12, R7 ;  /* 0x00000007000c7213 */ /* 0x000fc40000000000 */
[-C--:B------:R-:W-:Y:S02]  /*01b0*/  IABS R6, R0.reuse ;  /* 0x0000000000067213 */ /* 0x080fe40000000000 */
[-C--:B------:R-:W-:Y:S02]  /*01c0*/  IABS R10, R0.reuse ;  /* 0x00000000000a7213 */ /* 0x080fe40000000000 */
[----:B------:R-:W2:Y:S01]  /*01d0*/  I2F.RP R3, R6 ;  /* 0x0000000600037306 */ /* 0x000ea20000209400 */
[----:B------:R-:W-:Y:S02]  /*01e0*/  LOP3.LUT R7, R7, R0, RZ, 0x3c, !PT ;  /* 0x0000000007077212 */ /* 0x000fe400078e3cff */
[----:B------:R-:W-:Y:S01]  /*01f0*/  IMAD.MOV R10, RZ, RZ, -R10 ;  /* 0x000000ffff0a7224 */ /* 0x000fe200078e0a0a */
[----:B------:R-:W-:Y:S02]  /*0200*/  SGXT.U32 R16, R16, 0x1 ;  /* 0x000000011010781a */ /* 0x000fe40000000000 */
[----:B------:R-:W-:-:S02]  /*0210*/  ISETP.GE.AND P2, PT, R7, RZ, PT ;  /* 0x000000ff0700720c */ /* 0x000fc40003f46270 */
[----:B------:R-:W-:Y:S02]  /*0220*/  LOP3.LUT R25, R25, 0x18, RZ, 0xc0, !PT ;  /* 0x0000001819197812 */ /* 0x000fe400078ec0ff */
[----:B------:R-:W-:Y:S02]  /*0230*/  LOP3.LUT R29, R20, 0x7, RZ, 0xc0, !PT ;  /* 0x00000007141d7812 */ /* 0x000fe400078ec0ff */
[--C-:B------:R-:W-:Y:S02]  /*0240*/  SHF.R.U32.HI R28, RZ, 0x3, R20.reuse ;  /* 0x00000003ff1c7819 */ /* 0x100fe40000011614 */
[----:B------:R-:W-:Y:S01]  /*0250*/  SHF.R.U32.HI R31, RZ, 0x5, R20 ;  /* 0x00000005ff1f7819 */ /* 0x000fe20000011614 */
[----:B--2---:R-:W2:Y:S01]  /*0260*/  MUFU.RCP R3, R3 ;  /* 0x0000000300037308 */ /* 0x004ea20000001000 */
[----:B------:R-:W-:Y:S01]  /*0270*/  SGXT.U32 R28, R28, 0x2 ;  /* 0x000000021c1c781a */ /* 0x000fe20000000000 */
[----:B--2---:R-:W-:-:S06]  /*0280*/  VIADD R4, R3, 0xffffffe ;  /* 0x0ffffffe03047836 */ /* 0x004fcc0000000000 */
[----:B------:R2:W3:Y:S02]  /*0290*/  F2I.FTZ.U32.TRUNC.NTZ R5, R4 ;  /* 0x0000000400057305 */ /* 0x0004e4000021f000 */
[----:B--2---:R-:W-:Y:S02]  /*02a0*/  IMAD.MOV.U32 R4, RZ, RZ, RZ ;  /* 0x000000ffff047224 */ /* 0x004fe400078e00ff */
[----:B---3--:R-:W-:-:S04]  /*02b0*/  IMAD.MOV R11, RZ, RZ, -R5 ;  /* 0x000000ffff0b7224 */ /* 0x008fc800078e0a05 */
[----:B------:R-:W-:-:S04]  /*02c0*/  IMAD R11, R11, R6, RZ ;  /* 0x000000060b0b7224 */ /* 0x000fc800078e02ff */
[----:B------:R-:W-:-:S06]  /*02d0*/  IMAD.HI.U32 R5, R5, R11, R4 ;  /* 0x0000000b05057227 */ /* 0x000fcc00078e0004 */
[----:B------:R-:W-:-:S04]  /*02e0*/  IMAD.HI.U32 R3, R5, R12, RZ ;  /* 0x0000000c05037227 */ /* 0x000fc800078e00ff */
[----:B------:R-:W-:-:S04]  /*02f0*/  IMAD.HI.U32 R5, R5, R8, RZ ;  /* 0x0000000805057227 */ /* 0x000fc800078e00ff */
[-C--:B------:R-:W-:Y:S02]  /*0300*/  IMAD R4, R3, R10.reuse, R12 ;  /* 0x0000000a03047224 */ /* 0x080fe400078e020c */
[----:B------:R-:W-:Y:S02]  /*0310*/  IMAD R5, R5, R10, R8 ;  /* 0x0000000a05057224 */ /* 0x000fe400078e0208 */
[----:B------:R-:W-:Y:S01]  /*0320*/  IMAD.SHL.U32 R12, R20, 0x4, RZ ;  /* 0x00000004140c7824 */ /* 0x000fe200078e00ff */
[C---:B------:R-:W-:Y:S02]  /*0330*/  ISETP.GT.U32.AND P3, PT, R6.reuse, R4, PT ;  /* 0x000000040600720c */ /* 0x040fe40003f64070 */
[----:B------:R-:W-:Y:S02]  /*0340*/  ISETP.GT.U32.AND P0, PT, R6, R5, PT ;  /* 0x000000050600720c */ /* 0x000fe40003f04070 */
[----:B------:R-:W-:Y:S02]  /*0350*/  LOP3.LUT R17, R12, 0x18, R17, 0x48, !PT ;  /* 0x000000180c117812 */ /* 0x000fe400078e4811 */
[----:B------:R-:W-:-:S02]  /*0360*/  LOP3.LUT R14, R12, 0x1c, RZ, 0xc0, !PT ;  /* 0x0000001c0c0e7812 */ /* 0x000fc400078ec0ff */
[----:B------:R-:W-:Y:S02]  /*0370*/  LOP3.LUT R12, R17, 0x4, R12, 0xf8, !PT ;  /* 0x00000004110c7812 */ /* 0x000fe400078ef80c */
[----:B------:R-:W-:-:S03]  /*0380*/  SHF.R.U32.HI R17, RZ, 0x1, R20 ;  /* 0x00000001ff117819 */ /* 0x000fc60000011614 */
[--C-:B------:R-:W-:Y:S01]  /*0390*/  @!P3 IMAD.IADD R4, R4, 0x1, -R6.reuse ;  /* 0x000000010404b824 */ /* 0x100fe200078e0a06 */
[----:B------:R-:W-:Y:S01]  /*03a0*/  SGXT.U32 R17, R17, 0x2 ;  /* 0x000000021111781a */ /* 0x000fe20000000000 */
[----:B------:R-:W-:Y:S02]  /*03b0*/  @!P0 IMAD.IADD R5, R5, 0x1, -R6 ;  /* 0x0000000105058824 */ /* 0x000fe400078e0a06 */
[----:B------:R-:W-:Y:S01]  /*03c0*/  @!P3 VIADD R3, R3, 0x1 ;  /* 0x000000010303b836 */ /* 0x000fe20000000000 */
[----:B------:R-:W-:Y:S02]  /*03d0*/  ISETP.GE.U32.AND P0, PT, R4, R6, PT ;  /* 0x000000060400720c */ /* 0x000fe40003f06070 */
[----:B------:R-:W-:Y:S02]  /*03e0*/  ISETP.GT.U32.AND P1, PT, R6, R5, PT ;  /* 0x000000050600720c */ /* 0x000fe40003f24070 */
[----:B------:R-:W-:Y:S02]  /*03f0*/  ISETP.GE.AND P3, PT, R9, RZ, PT ;  /* 0x000000ff0900720c */ /* 0x000fe40003f66270 */
[----:B------:R-:W-:-:S02]  /*0400*/  SHF.R.U32.HI R9, RZ, 0x2, R20 ;  /* 0x00000002ff097819 */ /* 0x000fc40000011614 */
[----:B------:R-:W-:Y:S02]  /*0410*/  LOP3.LUT R18, R17, 0x2, R28, 0x1e, !PT ;  /* 0x0000000211127812 */ /* 0x000fe400078e1e1c */
[----:B------:R-:W-:-:S03]  /*0420*/  SGXT.U32 R9, R9, 0x6 ;  /* 0x000000060909781a */ /* 0x000fc60000000000 */
[----:B------:R-:W-:Y:S01]  /*0430*/  @P0 VIADD R3, R3, 0x1 ;  /* 0x0000000103030836 */ /* 0x000fe20000000000 */
[----:B------:R-:W-:Y:S01]  /*0440*/  ISETP.NE.AND P0, PT, R0, RZ, PT ;  /* 0x000000ff0000720c */ /* 0x000fe20003f05270 */
[----:B------:R-:W-:Y:S01]  /*0450*/  @!P1 IMAD.IADD R5, R5, 0x1, -R6 ;  /* 0x0000000105059824 */ /* 0x000fe200078e0a06 */
[----:B------:R-:W-:Y:S01]  /*0460*/  LOP3.LUT R0, RZ, R0, RZ, 0x33, !PT ;  /* 0x00000000ff007212 */ /* 0x000fe200078e33ff */
[----:B------:R-:W-:Y:S01]  /*0470*/  @!P2 IMAD.MOV R3, RZ, RZ, -R3 ;  /* 0x000000ffff03a224 */ /* 0x000fe200078e0a03 */
[----:B------:R-:W2:Y:S01]  /*0480*/  LDC.64 R6, c[0x0][0x210] ;  /* 0x00008400ff067b82 */ /* 0x000ea20000000a00 */
[----:B------:R-:W-:-:S03]  /*0490*/  @!P3 IMAD.MOV R5, RZ, RZ, -R5 ;  /* 0x000000ffff05b224 */ /* 0x000fc600078e0a05 */
[C---:B------:R-:W-:Y:S02]  /*04a0*/  SEL R3, R0.reuse, R3, !P0 ;  /* 0x0000000300037207 */ /* 0x040fe40004000000 */
[----:B------:R-:W-:-:S03]  /*04b0*/  SEL R5, R0, R5, !P0 ;  /* 0x0000000500057207 */ /* 0x000fc60004000000 */
[----:B------:R-:W-:Y:S01]  /*04c0*/  IMAD.SHL.U32 R0, R3, 0x40, RZ ;  /* 0x0000004003007824 */ /* 0x000fe200078e00ff */
[----:B------:R-:W-:Y:S01]  /*04d0*/  SHF.R.U32.HI R3, RZ, 0x3, R20 ;  /* 0x00000003ff037819 */ /* 0x000fe20000011614 */
[----:B------:R-:W-:-:S03]  /*04e0*/  IMAD R5, R2, 0x8, R5 ;  /* 0x0000000802057824 */ /* 0x000fc600078e0205 */
[----:B------:R-:W-:Y:S01]  /*04f0*/  LOP3.LUT R10, R0, R9, RZ, 0xfc, !PT ;  /* 0x00000009000a7212 */ /* 0x000fe200078efcff */
[----:B------:R-:W-:Y:S01]  /*0500*/  IMAD.SHL.U32 R2, R5, 0x20, RZ ;  /* 0x0000002005027824 */ /* 0x000fe200078e00ff */
[----:B------:R-:W-:Y:S02]  /*0510*/  SGXT.U32 R3, R3, 0x5 ;  /* 0x000000050303781a */ /* 0x000fe40000000000 */
[----:B------:R-:W-:Y:S01]  /*0520*/  SHF.R.S32.HI R11, RZ, 0x1a, R5 ;  /* 0x0000001aff0b7819 */ /* 0x000fe20000011405 */
[----:B------:R-:W-:Y:S01]  /*0530*/  IMAD.HI R8, R10, 0x2aaaaaab, RZ ;  /* 0x2aaaaaab0a087827 */ /* 0x000fe200078e02ff */
[----:B------:R-:W3:Y:S01]  /*0540*/  LDC.64 R4, c[0x0][0x218] ;  /* 0x00008600ff047b82 */ /* 0x000ee20000000a00 */
[----:B------:R-:W-:Y:S02]  /*0550*/  LOP3.LUT R2, R2, R3, RZ, 0xfc, !PT ;  /* 0x0000000302027212 */ /* 0x000fe400078efcff */
[----:B------:R-:W-:Y:S01]  /*0560*/  SGXT R11, R11, 0x1 ;  /* 0x000000010b0b781a */ /* 0x000fe20000000200 */
[----:B------:R-:W-:Y:S01]  /*0570*/  IMAD R12, R3, 0x20, R12 ;  /* 0x00000020030c7824 */ /* 0x000fe200078e020c */
[----:B------:R-:W-:-:S02]  /*0580*/  SHF.R.U32.HI R13, RZ, 0x1f, R8 ;  /* 0x0000001fff0d7819 */ /* 0x000fc40000011608 */
[----:B------:R-:W-:Y:S02]  /*0590*/  LEA.HI R11, R11, R2, RZ, 0xc ;  /* 0x000000020b0b7211 */ /* 0x000fe400078f60ff */
[----:B------:R-:W-:Y:S02]  /*05a0*/  LEA.HI R15, R8, R13, RZ, 0x17 ;  /* 0x0000000d080f7211 */ /* 0x000fe400078fb8ff */
[----:B------:R-:W-:Y:S01]  /*05b0*/  LOP3.LUT R13, R11, 0xff000, RZ, 0xc0, !PT ;  /* 0x000ff0000b0d7812 */ /* 0x000fe200078ec0ff */
[----:B------:R-:W-:Y:S01]  /*05c0*/  IMAD.SHL.U32 R11, R20, 0x8, RZ ;  /* 0x00000008140b7824 */ /* 0x000fe200078e00ff */
[----:B------:R-:W-:Y:S01]  /*05d0*/  LEA R30, R12, UR5, 0x1 ;  /* 0x000000050c1e7c11 */ /* 0x000fe2000f8e08ff */
[----:B------:R-:W-:Y:S02]  /*05e0*/  IMAD R15, R15, -0xc00, R10 ;  /* 0xfffff4000f0f7824 */ /* 0x000fe400078e020a */
[----:B------:R-:W-:Y:S01]  /*05f0*/  IMAD.IADD R13, R2, 0x1, -R13 ;  /* 0x00000001020d7824 */ /* 0x000fe200078e0a0d */
[----:B------:R-:W-:Y:S01]  /*0600*/  LOP3.LUT R10, R11, 0x18, R20, 0x48, !PT ;  /* 0x000000180b0a7812 */ /* 0x000fe200078e4814 */
[----:B------:R-:W-:Y:S01]  /*0610*/  IMAD R12, R16, 0x20, R25 ;  /* 0x00000020100c7824 */ /* 0x000fe200078e0219 */
[----:B------:R-:W-:Y:S01]  /*0620*/  LOP3.LUT R8, R11, 0x18, RZ, 0xc0, !PT ;  /* 0x000000180b087812 */ /* 0x000fe200078ec0ff */
[----:B------:R-:W-:-:S02]  /*0630*/  IMAD R13, R13, 0x3000, R14 ;  /* 0x000030000d0d7824 */ /* 0x000fc400078e020e */
[----:B------:R-:W-:Y:S02]  /*0640*/  IMAD R10, R9, 0x20, R10 ;  /* 0x00000020090a7824 */ /* 0x000fe400078e020a */
[----:B------:R-:W-:Y:S01]  /*0650*/  IMAD R15, R15, 0x3000, R8 ;  /* 0x000030000f0f7824 */ /* 0x000fe200078e0208 */
[----:B------:R-:W-:Y:S01]  /*0660*/  SHF.R.U32.HI R8, RZ, 0x3, R32 ;  /* 0x00000003ff087819 */ /* 0x000fe20000011620 */
[----:B--2---:R-:W-:Y:S01]  /*0670*/  IMAD.WIDE R6, R13, 0x2, R6 ;  /* 0x000000020d067825 */ /* 0x004fe200078e0206 */
[----:B------:R-:W-:Y:S02]  /*0680*/  LEA R3, R10, UR5, 0x1 ;  /* 0x000000050a037c11 */ /* 0x000fe4000f8e08ff */
[----:B------:R-:W-:Y:S01]  /*0690*/  SGXT.U32 R8, R8, 0x1 ;  /* 0x000000010808781a */ /* 0x000fe20000000000 */
[----:B---3--:R-:W-:Y:S01]  /*06a0*/  IMAD.WIDE R4, R15, 0x2, R4 ;  /* 0x000000020f047825 */ /* 0x008fe200078e0204 */
[----:B------:R-:W-:Y:S01]  /*06b0*/  @!PT LDS RZ, [RZ] ;  /* 0x00000000fffff984 */ /* 0x000fe20000000800 */
[----:B------:R-:W-:Y:S01]  /*06c0*/  @!PT LDS RZ, [RZ] ;  /* 0x00000000fffff984 */ /* 0x000fe20000000800 */
[----:B------:R-:W-:Y:S01]  /*06d0*/  @!PT LDS RZ, [RZ] ;  /* 0x00000000fffff984 */ /* 0x000fe20000000800 */
[----:B------:R-:W-:Y:S01]  /*06e0*/  LDGSTS.E.64 [R30], desc[UR8][R6.64] ;  /* 0x00000000061e7fae */ /* 0x000fe2000b921a48 */
[----:B------:R-:W-:-:S02]  /*06f0*/  IADD3 R34, P1, R6, 0x100, RZ ;  /* 0x0000010006227810 */ /* 0x000fc40007f3e0ff */
[C---:B------:R-:W-:Y:S01]  /*0700*/  IMAD.SHL.U32 R10, R8.reuse, 0x8, RZ ;  /* 0x00000008080a7824 */ /* 0x040fe200078e00ff */
[----:B------:R-:W0:Y:S01]  /*0710*/  LDGDEPBAR ;  /* 0x00000000000079af */ /* 0x000e220000000000 */
[----:B------:R-:W-:Y:S01]  /*0720*/  LOP3.LUT R8, R8, R17, RZ, 0x3c, !PT ;  /* 0x0000001108087212 */ /* 0x000fe200078e3cff */
[----:B------:R-:W-:Y:S01]  /*0730*/  IMAD.IADD R12, R29, 0x1, R12 ;  /* 0x000000011d0c7824 */ /* 0x000fe200078e020c */
[----:B------:R-:W-:Y:S01]  /*0740*/  IADD3 R36, P0, R4, 0x100, RZ ;  /* 0x0000010004247810 */ /* 0x000fe20007f1e0ff */
[----:B------:R-:W-:Y:S01]  /*0750*/  LDGSTS.E.BYPASS.128 [R3+0x2000], desc[UR8][R4.64] ;  /* 0x0200000004037fae */ /* 0x000fe2000b901c48 */
[----:B------:R-:W-:Y:S01]  /*0760*/  LOP3.LUT R9, R10, R27, RZ, 0xfc, !PT ;  /* 0x0000001b0a097212 */ /* 0x000fe200078efcff */
[----:B------:R-:W-:Y:S01]  /*0770*/  IMAD.SHL.U32 R11, R8, 0x8, RZ ;  /* 0x00000008080b7824 */ /* 0x000fe200078e00ff */
[----:B------:R-:W-:Y:S01]  /*0780*/  LOP3.LUT R10, R16, R17, RZ, 0x3c, !PT ;  /* 0x00000011100a7212 */ /* 0x000fe200078e3cff */
[----:B------:R-:W0:Y:S01]  /*0790*/  LDGDEPBAR ;  /* 0x00000000000079af */ /* 0x000e220000000000 */
[----:B------:R-:W-:Y:S01]  /*07a0*/  LOP3.LUT R9, R9, 0x7, R20, 0xf8, !PT ;  /* 0x0000000709097812 */ /* 0x000fe200078ef814 */
[----:B------:R-:W-:Y:S01]  /*07b0*/  IMAD.SHL.U32 R22, R12, 0x20, RZ ;  /* 0x000000200c167824 */ /* 0x000fe200078e00ff */
[----:B------:R-:W-:Y:S01]  /*07c0*/  LOP3.LUT R16, R17, 0x2, R16, 0x1e, !PT ;  /* 0x0000000211107812 */ /* 0x000fe200078e1e10 */
[----:B------:R-:W-:Y:S01]  /*07d0*/  BAR.SYNC.DEFER_BLOCKING 0x0 ;  /* 0x0000000000007b1d */ /* 0x000fe20000010000 */
[----:B------:R-:W-:-:S02]  /*07e0*/  IMAD.SHL.U32 R10, R10, 0x8, RZ ;  /* 0x000000080a0a7824 */ /* 0x000fc400078e00ff */
[----:B------:R-:W-:Y:S01]  /*07f0*/  IMAD.SHL.U32 R23, R9, 0x20, RZ ;  /* 0x0000002009177824 */ /* 0x000fe200078e00ff */
[----:B------:R-:W-:Y:S01]  /*0800*/  LOP3.LUT R24, R22, R11, RZ, 0xfc, !PT ;  /* 0x0000000b16187212 */ /* 0x000fe200078efcff */
[----:B------:R-:W-:Y:S01]  /*0810*/  IMAD.SHL.U32 R17, R18, 0x8, RZ ;  /* 0x0000000812117824 */ /* 0x000fe200078e00ff */
[----:B------:R-:W-:Y:S01]  /*0820*/  CS2R R18, SRZ ;  /* 0x0000000000127805 */ /* 0x000fe2000001ff00 */
[----:B------:R-:W-:Y:S01]  /*0830*/  IMAD.SHL.U32 R16, R16, 0x8, RZ ;  /* 0x0000000810107824 */ /* 0x000fe200078e00ff */
[----:B------:R-:W-:Y:S01]  /*0840*/  LOP3.LUT R26, R23, R10, RZ, 0xfc, !PT ;  /* 0x0000000a171a7212 */ /* 0x000fe200078efcff */
[----:B------:R-:W-:Y:S01]  /*0850*/  IMAD.X R35, RZ, RZ, R7, P1 ;  /* 0x000000ffff237224 */ /* 0x000fe200008e0607 */
[----:B------:R-:W-:Y:S01]  /*0860*/  LEA R12, R24, UR5, 0x1 ;  /* 0x00000005180c7c11 */ /* 0x000fe2000f8e08ff */
[----:B------:R-:W-:Y:S01]  /*0870*/  IMAD.X R37, RZ, RZ, R5, P0 ;  /* 0x000000ffff257224 */ /* 0x000fe200000e0605 */
[----:B------:R-:W-:Y:S02]  /*0880*/  LEA R8, R26, UR5, 0x1 ;  /* 0x000000051a087c11 */ /* 0x000fe4000f8e08ff */
[----:B------:R-:W-:-:S02]  /*0890*/  LOP3.LUT R22, R22, R17, RZ, 0xfc, !PT ;  /* 0x0000001116167212 */ /* 0x000fc400078efcff */
[----:B------:R-:W-:Y:S02]  /*08a0*/  LOP3.LUT R23, R23, R16, RZ, 0xfc, !PT ;  /* 0x0000001017177212 */ /* 0x000fe400078efcff */
[----:B------:R-:W-:Y:S01]  /*08b0*/  CS2R R16, SRZ ;  /* 0x0000000000107805 */ /* 0x000fe2000001ff00 */
[----:B------:R-:W-:Y:S01]  /*08c0*/  @!PT LDS RZ, [RZ] ;  /* 0x00000000fffff984 */ /* 0x000fe20000000800 */
[----:B------:R-:W-:Y:S01]  /*08d0*/  @!PT LDS RZ, [RZ] ;  /* 0x00000000fffff984 */ /* 0x000fe20000000800 */
[----:B------:R-:W-:Y:S01]  /*08e0*/  @!PT LDS RZ, [RZ] ;  /* 0x00000000fffff984 */ /* 0x000fe20000000800 */
[----:B------:R-:W-:Y:S04]  /*08f0*/  LDGSTS.E.64 [R30+0x800], desc[UR8][R6.64+0x40] ;  /* 0x00800040061e7fae */ /* 0x000fe8000b921a48 */
[----:B------:R-:W0:Y:S04]  /*0900*/  LDGDEPBAR ;  /* 0x00000000000079af */ /* 0x000e280000000000 */
[----:B------:R-:W-:Y:S04]  /*0910*/  LDGSTS.E.BYPASS.128 [R3+0x3000], desc[UR8][R4.64+0x40] ;  /* 0x0300004004037fae */ /* 0x000fe8000b901c48 */
[----:B------:R-:W0:Y:S01]  /*0920*/  LDGDEPBAR ;  /* 0x00000000000079af */ /* 0x000e220000000000 */
[----:B------:R-:W-:Y:S06]  /*0930*/  BAR.SYNC.DEFER_BLOCKING 0x0 ;  /* 0x0000000000007b1d */ /* 0x000fec0000010000 */
        /* <DEDUP_REMOVED lines=11> */
[----:B------:R2:W-:Y:S04]  /*09f0*/  LDGSTS.E.64 [R30+0x1800], desc[UR8][R6.64+0xc0] ;  /* 0x018000c0061e7fae */ /* 0x0005e8000b921a48 */
[----:B------:R-:W0:Y:S04]  /*0a00*/  LDGDEPBAR ;  /* 0x00000000000079af */ /* 0x000e280000000000 */
[----:B------:R3:W-:Y:S04]  /*0a10*/  LDGSTS.E.BYPASS.128 [R3+0x5000], desc[UR8][R4.64+0xc0] ;  /* 0x050000c004037fae */ /* 0x0007e8000b901c48 */
[----:B------:R-:W0:Y:S01]  /*0a20*/  LDGDEPBAR ;  /* 0x00000000000079af */ /* 0x000e220000000000 */
[----:B--2---:R-:W-:-:S02]  /*0a30*/  CS2R R6, SRZ ;  /* 0x0000000000067805 */ /* 0x004fc4000001ff00 */
[----:B---3--:R-:W-:Y:S01]  /*0a40*/  CS2R R4, SRZ ;  /* 0x0000000000047805 */ /* 0x008fe2000001ff00 */
[----:B------:R-:W-:-:S04]  /*0a50*/  DEPBAR.LE SB0, 0x6 ;  /* 0x000081800000791a */ /* 0x000fc80000000000 */
[----:B------:R-:W-:Y:S06]  /*0a60*/  BAR.SYNC.DEFER_BLOCKING 0x0 ;  /* 0x0000000000007b1d */ /* 0x000fec0000010000 */
[----:B------:R-:W2:Y:S04]  /*0a70*/  LDSM.16.M88.4 R8, [R8] ;  /* 0x000000000808783b */ /* 0x000ea80000000200 */
[----:B------:R-:W3:Y:S02]  /*0a80*/  LDSM.16.M88.4 R12, [R12+0x2000] ;  /* 0x002000000c0c783b */ /* 0x000ee40000000200 */
.L_x_0:
[----:B--23--:R-:W-:Y:S01]  /*0a90*/  HMMA.16816.F32.BF16 R4, R8, R12, R4 ;  /* 0x0000000c0804723c */ /* 0x00cfe20000041804 */
[----:B------:R-:W-:Y:S01]  /*0aa0*/  VIADD R33, R33, 0x1 ;  /* 0x0000000121217836 */ /* 0x000fe20000000000 */
[----:B------:R-:W-:-:S04]  /*0ab0*/  UIADD3 UR4, UR4, 0x1, URZ ;  /* 0x0000000104047890 */ /* 0x000fc8000fffe03f */
[----:B------:R-:W-:Y:S01]  /*0ac0*/  HMMA.16816.F32.BF16 R8, R8, R14, R16 ;  /* 0x0000000e0808723c */ /* 0x000fe20000041810 */
[----:B------:R-:W-:Y:S01]  /*0ad0*/  LEA R13, R23, UR7, 0x1 ;  /* 0x00000007170d7c11 */ /* 0x000fe2000f8e08ff */
[----:B------:R-:W-:Y:S01]  /*0ae0*/  UISETP.GE.AND UP0, UPT, UR4, 0x4, UPT ;  /* 0x000000040400788c */ /* 0x000fe2000bf06270 */
[----:B------:R-:W-:-:S03]  /*0af0*/  ISETP.GE.AND P1, PT, R33, 0x4, PT ;  /* 0x000000042100780c */ /* 0x000fc60003f26270 */
[----:B------:R-:W-:Y:S01]  /*0b00*/  USEL UR4, UR4, URZ, !UP0 ;  /* 0x0000003f04047287 */ /* 0x000fe2000c000000 */
[----:B------:R-:W-:Y:S01]  /*0b10*/  LEA R16, R22, UR6, 0x1 ;  /* 0x0000000616107c11 */ /* 0x000fe2000f8e08ff */
[----:B------:R-:W-:Y:S01]  /*0b20*/  LDSM.16.M88.4 R12, [R13] ;  /* 0x000000000d0c783b */ /* 0x000fe20000000200 */
[----:B------:R-:W-:Y:S01]  /*0b30*/  SEL R33, R33, RZ, !P1 ;  /* 0x000000ff21217207 */ /* 0x000fe20004800000 */
[----:B------:R-:W-:Y:S02]  /*0b40*/  ULEA UR6, UR4, UR5, 0xb ;  /* 0x0000000504067291 */ /* 0x000fe4000f8e583f */
[----:B------:R-:W-:Y:S01]  /*0b50*/  ULEA UR7, UR4, UR5, 0xc ;  /* 0x0000000504077291 */ /* 0x000fe2000f8e603f */
[----:B------:R-:W2:Y:S01]  /*0b60*/  LDSM.16.M88.4 R16, [R16] ;  /* 0x000000001010783b */ /* 0x000ea20000000200 */
[----:B------:R-:W-:-:S04]  /*0b70*/  UIADD3 UR4, UR4, 0x1, URZ ;  /* 0x0000000104047890 */ /* 0x000fc8000fffe03f */
[----:B------:R-:W-:-:S04]  /*0b80*/  UISETP.GE.AND UP0, UPT, UR4, 0x4, UPT ;  /* 0x000000040400788c */ /* 0x000fc8000bf06270 */
[----:B------:R-:W-:Y:S01]  /*0b90*/  USEL UR4, UR4, URZ, !UP0 ;  /* 0x0000003f04047287 */ /* 0x000fe2000c000000 */
[----:B--2---:R-:W-:Y:S06]  /*0ba0*/  HMMA.16816.F32.BF16 R4, R12, R16, R4 ;  /* 0x000000100c04723c */ /* 0x004fec0000041804 */
[----:B------:R-:W-:Y:S01]  /*0bb0*/  HMMA.16816.F32.BF16 R8, R12, R18, R8 ;  /* 0x000000120c08723c */ /* 0x000fe20000041808 */
[----:B------:R-:W-:Y:S01]  /*0bc0*/  LEA R16, R24, UR7, 0x1 ;  /* 0x0000000718107c11 */ /* 0x000fe2000f8e08ff */
[----:B------:R-:W-:Y:S05]  /*0bd0*/  BAR.SYNC.DEFER_BLOCKING 0x0 ;  /* 0x0000000000007b1d */ /* 0x000fea0000010000 */
[----:B------:R-:W-:-:S02]  /*0be0*/  VIADD R12, R21, 0x20 ;  /* 0x00000020150c7836 */ /* 0x000fc40000000000 */
[C---:B------:R-:W-:Y:S02]  /*0bf0*/  IMAD R15, R33.reuse, 0x800, R30 ;  /* 0x00000800210f7824 */ /* 0x040fe400078e021e */
[C---:B------:R-:W-:Y:S01]  /*0c00*/  IMAD R13, R33.reuse, 0x1000, R3 ;  /* 0x00001000210d7824 */ /* 0x040fe200078e0203 */
[----:B------:R-:W-:Y:S01]  /*0c10*/  ISETP.GE.U32.AND P0, PT, R12, 0x2f80, PT ;  /* 0x00002f800c00780c */ /* 0x000fe20003f06070 */
[----:B------:R-:W-:Y:S01]  /*0c20*/  VIADD R33, R33, 0x1 ;  /* 0x0000000121217836 */ /* 0x000fe20000000000 */
[----:B------:R-:W-:-:S04]  /*0c30*/  LEA R12, R26, UR6, 0x1 ;  /* 0x000000061a0c7c11 */ /* 0x000fc8000f8e08ff */
[----:B------:R-:W-:-:S04]  /*0c40*/  ISETP.GE.AND P1, PT, R33, 0x4, PT ;  /* 0x000000042100780c */ /* 0x000fc80003f26270 */
[----:B------:R-:W-:-:S03]  /*0c50*/  SEL R33, R33, RZ, !P1 ;  /* 0x000000ff21217207 */ /* 0x000fc60004800000 */
[----:B------:R-:W-:Y:S01]  /*0c60*/  @!PT LDS RZ, [RZ] ;  /* 0x00000000fffff984 */ /* 0x000fe20000000800 */
[----:B------:R-:W-:Y:S01]  /*0c70*/  @!PT LDS RZ, [RZ] ;  /* 0x00000000fffff984 */ /* 0x000fe20000000800 */
[----:B------:R-:W-:Y:S01]  /*0c80*/  @!PT LDS RZ, [RZ] ;  /* 0x00000000fffff984 */ /* 0x000fe20000000800 */
[----:B------:R-:W-:Y:S04]  /*0c90*/  LDGSTS.E.64 [R15], desc[UR8][R34.64], !P0 ;  /* 0x00000000220f7fae */ /* 0x000fe8000c121a48 */
[----:B------:R-:W0:Y:S04]  /*0ca0*/  LDGDEPBAR ;  /* 0x00000000000079af */ /* 0x000e280000000000 */
[----:B------:R2:W-:Y:S04]  /*0cb0*/  LDGSTS.E.BYPASS.128 [R13+0x2000], desc[UR8][R36.64], !P0 ;  /* 0x02000000240d7fae */ /* 0x0005e8000c101c48 */
[----:B------:R-:W0:Y:S01]  /*0cc0*/  LDGDEPBAR ;  /* 0x00000000000079af */ /* 0x000e220000000000 */
[----:B------:R-:W-:-:S04]  /*0cd0*/  DEPBAR.LE SB0, 0x6 ;  /* 0x000081800000791a */ /* 0x000fc80000000000 */
[----:B------:R-:W-:Y:S06]  /*0ce0*/  BAR.SYNC.DEFER_BLOCKING 0x0 ;  /* 0x0000000000007b1d */ /* 0x000fec0000010000 */
[----:B--2---:R-:W-:Y:S04]  /*0cf0*/  LDSM.16.M88.4 R12, [R12] ;  /* 0x000000000c0c783b */ /* 0x004fe80000000200 */
[----:B------:R-:W2:Y:S02]  /*0d00*/  LDSM.16.M88.4 R16, [R16+0x2000] ;  /* 0x002000001010783b */ /* 0x000ea40000000200 */
[----:B--2---:R-:W-:Y:S06]  /*0d10*/  HMMA.16816.F32.BF16 R4, R12, R16, R4 ;  /* 0x000000100c04723c */ /* 0x004fec0000041804 */
[----:B------:R-:W-:Y:S01]  /*0d20*/  HMMA.16816.F32.BF16 R8, R12, R18, R8 ;  /* 0x000000120c08723c */ /* 0x000fe20000041808 */
[----:B------:R-:W-:Y:S01]  /*0d30*/  LEA R17, R22, UR7, 0x1 ;  /* 0x0000000716117c11 */ /* 0x000fe2000f8e08ff */
[----:B------:R-:W-:-:S05]  /*0d40*/  ULEA UR7, UR4, UR5, 0xc ;  /* 0x0000000504077291 */ /* 0x000fca000f8e603f */
[----:B------:R-:W-:Y:S01]  /*0d50*/  LEA R14, R23, UR6, 0x1 ;  /* 0x00000006170e7c11 */ /* 0x000fe2000f8e08ff */
[----:B------:R-:W-:Y:S01]  /*0d60*/  LDSM.16.M88.4 R16, [R17+0x2000] ;  /* 0x002000001110783b */ /* 0x000fe20000000200 */
[----:B------:R-:W-:Y:S02]  /*0d70*/  ULEA UR6, UR4, UR5, 0xb ;  /* 0x0000000504067291 */ /* 0x000fe4000f8e583f */
[----:B------:R-:W-:Y:S02]  /*0d80*/  UIADD3 UR4, UR4, 0x1, URZ ;  /* 0x0000000104047890 */ /* 0x000fe4000fffe03f */
[----:B------:R-:W2:Y:S02]  /*0d90*/  LDSM.16.M88.4 R12, [R14] ;  /* 0x000000000e0c783b */ /* 0x000ea40000000200 */
[----:B------:R-:W-:-:S04]  /*0da0*/  UISETP.GE.AND UP0, UPT, UR4, 0x4, UPT ;  /* 0x000000040400788c */ /* 0x000fc8000bf06270 */
[----:B------:R-:W-:Y:S01]  /*0db0*/  USEL UR4, UR4, URZ, !UP0 ;  /* 0x0000003f04047287 */ /* 0x000fe2000c000000 */
[----:B--2---:R-:W-:Y:S06]  /*0dc0*/  HMMA.16816.F32.BF16 R4, R12, R16, R4 ;  /* 0x000000100c04723c */ /* 0x004fec0000041804 */
[----:B------:R-:W-:Y:S01]  /*0dd0*/  HMMA.16816.F32.BF16 R8, R12, R18, R8 ;  /* 0x000000120c08723c */ /* 0x000fe20000041808 */
[----:B------:R-:W-:Y:S01]  /*0de0*/  LEA R16, R24, UR7, 0x1 ;  /* 0x0000000718107c11 */ /* 0x000fe2000f8e08ff */
[----:B------:R-:W-:Y:S05]  /*0df0*/  BAR.SYNC.DEFER_BLOCKING 0x0 ;  /* 0x0000000000007b1d */ /* 0x000fea0000010000 */
[----:B------:R-:W-:Y:S01]  /*0e00*/  VIADD R13, R21, 0x40 ;  /* 0x00000040150d7836 */ /* 0x000fe20000000000 */
[----:B------:R-:W-:Y:S01]  /*0e10*/  LEA R12, R26, UR6, 0x1 ;  /* 0x000000061a0c7c11 */ /* 0x000fe2000f8e08ff */
[----:B------:R-:W-:-:S03]  /*0e20*/  IMAD R15, R33, 0x1000, R3 ;  /* 0x00001000210f7824 */ /* 0x000fc600078e0203 */
[----:B------:R-:W-:Y:S01]  /*0e30*/  ISETP.GE.U32.AND P0, PT, R13, 0x2f80, PT ;  /* 0x00002f800d00780c */ /* 0x000fe20003f06070 */
[C---:B------:R-:W-:Y:S02]  /*0e40*/  IMAD R13, R33.reuse, 0x800, R30 ;  /* 0x00000800210d7824 */ /* 0x040fe400078e021e */
[----:B------:R-:W-:-:S05]  /*0e50*/  VIADD R33, R33, 0x1 ;  /* 0x0000000121217836 */ /* 0x000fca0000000000 */
[----:B------:R-:W-:-:S04]  /*0e60*/  ISETP.GE.AND P1, PT, R33, 0x4, PT ;  /* 0x000000042100780c */ /* 0x000fc80003f26270 */
[----:B------:R-:W-:Y:S01]  /*0e70*/  SEL R33, R33, RZ, !P1 ;  /* 0x000000ff21217207 */ /* 0x000fe20004800000 */
        /* <DEDUP_REMOVED lines=96> */
[----:B------:R-:W-:-:S02]  /*1480*/  IMAD R15, R33, 0x1000, R3 ;  /* 0x00001000210f7824 */ /* 0x000fc400078e0203 */
[----:B------:R-:W-:Y:S01]  /*1490*/  VIADD R21, R21, 0xc0 ;  /* 0x000000c015157836 */ /* 0x000fe20000000000 */
        /* <DEDUP_REMOVED lines=10> */
[----:B------:R2:W-:Y:S01]  /*1540*/  LDGSTS.E.BYPASS.128 [R15+0x2000], desc[UR8][R36.64+0x100], !P0 ;  /* 0x02000100240f7fae */ /* 0x0005e2000c101c48 */
[----:B------:R-:W-:-:S03]  /*1550*/  ISETP.GE.U32.AND P0, PT, R21, 0x2f80, PT ;  /* 0x00002f801500780c */ /* 0x000fc60003f06070 */
        /* <DEDUP_REMOVED lines=10> */
[----:B------:R-:W-:Y:S01]  /*1600*/  LDSM.16.M88.4 R16, [R16] ;  /* 0x000000001010783b */ /* 0x000fe20000000200 */
[----:B------:R-:W-:-:S04]  /*1610*/  ULEA UR7, UR4, UR5, 0xb ;  /* 0x0000000504077291 */ /* 0x000fc8000f8e583f */
[----:B------:R-:W2:Y:S05]  /*1620*/  LDSM.16.M88.4 R12, [R13+0x2000] ;  /* 0x002000000d0c783b */ /* 0x000eaa0000000200 */
[----:B--2---:R-:W-:Y:S06]  /*1630*/  HMMA.16816.F32.BF16 R4, R16, R12, R4 ;  /* 0x0000000c1004723c */ /* 0x004fec0000041804 */
[----:B------:R-:W-:Y:S01]  /*1640*/  HMMA.16816.F32.BF16 R16, R16, R14, R8 ;  /* 0x0000000e1010723c */ /* 0x000fe20000041808 */
[----:B------:R-:W-:Y:S01]  /*1650*/  LEA R12, R24, UR6, 0x1 ;  /* 0x00000006180c7c11 */ /* 0x000fe2000f8e08ff */
[----:B------:R-:W-:Y:S01]  /*1660*/  BAR.SYNC.DEFER_BLOCKING 0x0 ;  /* 0x0000000000007b1d */ /* 0x000fe20000010000 */
[----:B------:R-:W-:-:S04]  /*1670*/  UIADD3 UR6, UR6, 0x2000, URZ ;  /* 0x0000200006067890 */ /* 0x000fc8000fffe03f */
[C---:B------:R-:W-:Y:S01]  /*1680*/  IMAD R9, R33.reuse, 0x800, R30 ;  /* 0x0000080021097824 */ /* 0x040fe200078e021e */
[----:B------:R-:W-:Y:S01]  /*1690*/  LEA R8, R26, UR7, 0x1 ;  /* 0x000000071a087c11 */ /* 0x000fe2000f8e08ff */
[----:B------:R-:W-:-:S03]  /*16a0*/  IMAD R11, R33, 0x1000, R3 ;  /* 0x00001000210b7824 */ /* 0x000fc600078e0203 */
[----:B------:R-:W-:Y:S01]  /*16b0*/  @!PT LDS RZ, [RZ] ;  /* 0x00000000fffff984 */ /* 0x000fe20000000800 */
[----:B------:R-:W-:Y:S01]  /*16c0*/  @!PT LDS RZ, [RZ] ;  /* 0x00000000fffff984 */ /* 0x000fe20000000800 */
[----:B------:R-:W-:Y:S01]  /*16d0*/  @!PT LDS RZ, [RZ] ;  /* 0x00000000fffff984 */ /* 0x000fe20000000800 */
[----:B------:R2:W-:Y:S04]  /*16e0*/  LDGSTS.E.64 [R9], desc[UR8][R34.64+0x140], !P0 ;  /* 0x0000014022097fae */ /* 0x0005e8000c121a48 */
[----:B------:R-:W0:Y:S04]  /*16f0*/  LDGDEPBAR ;  /* 0x00000000000079af */ /* 0x000e280000000000 */
[----:B------:R3:W-:Y:S04]  /*1700*/  LDGSTS.E.BYPASS.128 [R11+0x2000], desc[UR8][R36.64+0x140], !P0 ;  /* 0x02000140240b7fae */ /* 0x0007e8000c101c48 */
[----:B------:R-:W0:Y:S01]  /*1710*/  LDGDEPBAR ;  /* 0x00000000000079af */ /* 0x000e220000000000 */
[----:B--2---:R-:W-:-:S05]  /*1720*/  IADD3 R34, P1, R34, 0x180, RZ ;  /* 0x0000018022227810 */ /* 0x004fca0007f3e0ff */
[----:B------:R-:W-:Y:S01]  /*1730*/  IMAD.X R35, RZ, RZ, R35, P1 ;  /* 0x000000ffff237224 */ /* 0x000fe200008e0623 */
[----:B---3--:R-:W-:-:S05]  /*1740*/  IADD3 R36, P0, R36, 0x180, RZ ;  /* 0x0000018024247810 */ /* 0x008fca0007f1e0ff */
[----:B------:R-:W-:Y:S01]  /*1750*/  IMAD.X R37, RZ, RZ, R37, P0 ;  /* 0x000000ffff257224 */ /* 0x000fe200000e0625 */
[----:B------:R-:W-:Y:S01]  /*1760*/  ISETP.GE.U32.AND P0, PT, R21, 0x2fe0, PT ;  /* 0x00002fe01500780c */ /* 0x000fe20003f06070 */
[----:B------:R-:W-:-:S04]  /*1770*/  DEPBAR.LE SB0, 0x6 ;  /* 0x000081800000791a */ /* 0x000fc80000000000 */
[----:B------:R-:W-:Y:S06]  /*1780*/  BAR.SYNC.DEFER_BLOCKING 0x0 ;  /* 0x0000000000007b1d */ /* 0x000fec0000010000 */
[----:B------:R-:W2:Y:S04]  /*1790*/  LDSM.16.M88.4 R8, [R8] ;  /* 0x000000000808783b */ /* 0x000ea80000000200 */
[----:B------:R-:W3:Y:S01]  /*17a0*/  LDSM.16.M88.4 R12, [R12+0x2000] ;  /* 0x002000000c0c783b */ /* 0x000ee20000000200 */
[----:B------:R-:W-:Y:S05]  /*17b0*/  @!P0 BRA `(.L_x_0) ;  /* 0xfffffff000b48947 */ /* 0x000fea000383ffff */
[----:B------:R-:W-:-:S04]  /*17c0*/  DEPBAR.LE SB0, 0x0 ;  /* 0x000080000000791a */ /* 0x000fc80000000000 */
[----:B--2---:R-:W-:Y:S01]  /*17d0*/  IMAD.SHL.U32 R8, R20, 0x2, RZ ;  /* 0x0000000214087824 */ /* 0x004fe200078e00ff */
[----:B------:R-:W-:Y:S01]  /*17e0*/  LEA.HI R27, R32, R27, RZ, 0x1e ;  /* 0x0000001b201b7211 */ /* 0x000fe200078ff0ff */
[----:B------:R-:W-:Y:S01]  /*17f0*/  IMAD.SHL.U32 R3, R20, 0x8, RZ ;  /* 0x0000000814037824 */ /* 0x000fe200078e00ff */
[----:B------:R-:W-:Y:S01]  /*1800*/  F2FP.BF16.F32.PACK_AB R5, R5, R4 ;  /* 0x000000040505723e */ /* 0x000fe200000010ff */
[----:B------:R-:W-:Y:S01]  /*1810*/  IMAD.SHL.U32 R31, R31, 0x4, RZ ;  /* 0x000000041f1f7824 */ /* 0x000fe200078e00ff */
[----:B------:R-:W-:Y:S02]  /*1820*/  LOP3.LUT R8, R25, 0x6, R8, 0xf8, !PT ;  /* 0x0000000619087812 */ /* 0x000fe400078ef808 */
[----:B------:R-:W-:Y:S02]  /*1830*/  F2FP.BF16.F32.PACK_AB R7, R7, R6 ;  /* 0x000000060707723e */ /* 0x000fe400000010ff */
[----:B------:R-:W-:Y:S01]  /*1840*/  F2FP.BF16.F32.PACK_AB R17, R17, R16 ;  /* 0x000000101111723e */ /* 0x000fe200000010ff */
[----:B------:R-:W-:Y:S01]  /*1850*/  IMAD R8, R27, 0x48, R8 ;  /* 0x000000481b087824 */ /* 0x000fe200078e0208 */
[----:B------:R-:W-:-:S02]  /*1860*/  F2FP.BF16.F32.PACK_AB R19, R19, R18 ;  /* 0x000000121313723e */ /* 0x000fc400000010ff */
[----:B------:R-:W-:Y:S02]  /*1870*/  LOP3.LUT R3, R0, 0x38, R3, 0xf8, !PT ;  /* 0x0000003800037812 */ /* 0x000fe400078ef803 */
[----:B------:R-:W-:Y:S01]  /*1880*/  LEA R8, R8, UR5, 0x1 ;  /* 0x0000000508087c11 */ /* 0x000fe2000f8e08ff */
[----:B------:R-:W-:Y:S01]  /*1890*/  BAR.SYNC.DEFER_BLOCKING 0x0 ;  /* 0x0000000000007b1d */ /* 0x000fe20000010000 */
[----:B------:R-:W-:Y:S02]  /*18a0*/  ISETP.GE.AND P0, PT, R2, 0x1000, PT ;  /* 0x000010000200780c */ /* 0x000fe40003f06270 */
[----:B------:R-:W-:Y:S02]  /*18b0*/  LOP3.LUT R28, R28, 0x1c, R31, 0xf8, !PT ;  /* 0x0000001c1c1c7812 */ /* 0x000fe400078ef81f */
[----:B------:R-:W-:-:S03]  /*18c0*/  ISETP.LT.AND P0, PT, R3, 0xc00, !P0 ;  /* 0x00000c000300780c */ /* 0x000fc60004701270 */
[----:B------:R-:W-:-:S04]  /*18d0*/  IMAD R0, R28, 0x9, R29 ;  /* 0x000000091c007824 */ /* 0x000fc800078e021d */
[----:B------:R-:W-:-:S05]  /*18e0*/  IMAD.SHL.U32 R0, R0, 0x8, RZ ;  /* 0x0000000800007824 */ /* 0x000fca00078e00ff */
[----:B------:R-:W-:Y:S01]  /*18f0*/  LEA R0, R0, UR5, 0x1 ;  /* 0x0000000500007c11 */ /* 0x000fe2000f8e08ff */
[----:B------:R2:W-:Y:S04]  /*1900*/  STS [R8], R5 ;  /* 0x0000000508007388 */ /* 0x0005e80000000800 */
[----:B------:R2:W-:Y:S04]  /*1910*/  STS [R8+0x480], R7 ;  /* 0x0004800708007388 */ /* 0x0005e80000000800 */
[----:B------:R2:W-:Y:S04]  /*1920*/  STS [R8+0x40], R17 ;  /* 0x0000401108007388 */ /* 0x0005e80000000800 */
[----:B------:R2:W-:Y:S01]  /*1930*/  STS [R8+0x4c0], R19 ;  /* 0x0004c01308007388 */ /* 0x0005e20000000800 */
[----:B------:R-:W-:Y:S06]  /*1940*/  BAR.SYNC.DEFER_BLOCKING 0x0 ;  /* 0x0000000000007b1d */ /* 0x000fec0000010000 */
[----:B--2---:R-:W-:Y:S05]  /*1950*/  @!P0 EXIT ;  /* 0x000000000000894d */ /* 0x004fea0003800000 */
[----:B------:R-:W1:Y:S01]  /*1960*/  LDS.128 R8, [R0] ;  /* 0x0000000000087984 */ /* 0x000e620000000c00 */
[----:B------:R-:W2:Y:S01]  /*1970*/  LDC.64 R4, c[0x0][0x220] ;  /* 0x00008800ff047b82 */ /* 0x000ea20000000a00 */
[----:B------:R-:W-:-:S04]  /*1980*/  IMAD R3, R2, 0xc00, R3 ;  /* 0x00000c0002037824 */ /* 0x000fc800078e0203 */
[----:B--2---:R-:W-:-:S05]  /*1990*/  IMAD.WIDE R4, R3, 0x2, R4 ;  /* 0x0000000203047825 */ /* 0x004fca00078e0204 */
[----:B-1----:R-:W-:Y:S01]  /*19a0*/  STG.E.128 desc[UR8][R4.64], R8 ;  /* 0x0000000804007986 */ /* 0x002fe2000c101d08 */
[----:B------:R-:W-:Y:S05]  /*19b0*/  EXIT ;  /* 0x000000000000794d */ /* 0x000fea0003800000 */
.L_x_1:
[----:B------:R-:W-:-:S00]  /*19c0*/  BRA `(.L_x_1) ;  /* 0xfffffffc00fc7947 */ /* 0x000fc0000383ffff */
[----:B------:R-:W-:-:S00]  /*19d0*/  NOP ;  /* 0x0000000000007918 */ /* 0x000fc00000000000 */
        /* <DEDUP_REMOVED lines=10> */
.L_x_2:


//--------------------- .nv.shared.triton_mm      --------------------------
	.section	.nv.shared.triton_mm,"aw",@nobits
	.sectionflags	@""
	.align	16
	.zero		1024


//--------------------- .nv.constant0.triton_mm   --------------------------
	.section	.nv.constant0.triton_mm,"a",@progbits
	.sectionflags	@""
	.align	4
.nv.constant0.triton_mm:
	.zero		552
